	.headerflags	@"EF_CUDA_TEXMODE_UNIFIED EF_CUDA_64BIT_ADDRESS EF_CUDA_ACCELERATORS EF_CUDA_SM90 EF_CUDA_VIRTUAL_SM(EF_CUDA_SM90)"
	.elftype	@"ET_EXEC"


//--------------------- .nv.info                  --------------------------
	.section	.nv.info,"",@"SHT_CUDA_INFO"
	.align	4


	//----- nvinfo : EIATTR_REGCOUNT
	.align		4
        /*0000*/ 	.byte	0x04, 0x2f
        /*0002*/ 	.short	(.L_1 - .L_0)
	.align		4
.L_0:
        /*0004*/ 	.word	index@(triton_poi_fused_clone_0)
        /*0008*/ 	.word	0x00000010


	//----- nvinfo : EIATTR_MIN_STACK_SIZE
	.align		4
.L_1:
        /*000c*/ 	.byte	0x04, 0x12
        /*000e*/ 	.short	(.L_3 - .L_2)
	.align		4
.L_2:
        /*0010*/ 	.word	index@(triton_poi_fused_clone_0)
        /*0014*/ 	.word	0x00000000


	//----- nvinfo : EIATTR_FRAME_SIZE
	.align		4
.L_3:
        /*0018*/ 	.byte	0x04, 0x11
        /*001a*/ 	.short	(.L_5 - .L_4)
	.align		4
.L_4:
        /*001c*/ 	.word	index@(triton_poi_fused_clone_0)
        /*0020*/ 	.word	0x00000000


	//----- nvinfo : EIATTR_MIN_STACK_SIZE
	.align		4
.L_5:
        /*0024*/ 	.byte	0x04, 0x12
        /*0026*/ 	.short	(.L_7 - .L_6)
	.align		4
.L_6:
        /*0028*/ 	.word	index@(triton_poi_fused_clone_0)
        /*002c*/ 	.word	0x00000000
.L_7:


//--------------------- .nv.info.triton_poi_fused_clone_0 --------------------------
	.section	.nv.info.triton_poi_fused_clone_0,"",@"SHT_CUDA_INFO"
	.sectionflags	@""
	.align	4


	//----- nvinfo : EIATTR_CUDA_API_VERSION
	.align		4
        /*0000*/ 	.byte	0x04, 0x37
        /*0002*/ 	.short	(.L_9 - .L_8)
.L_8:
        /*0004*/ 	.word	0x0000007c


	//----- nvinfo : EIATTR_KPARAM_INFO
	.align		4
.L_9:
        /*0008*/ 	.byte	0x04, 0x17
        /*000a*/ 	.short	(.L_11 - .L_10)
.L_10:
        /*000c*/ 	.word	0x00000000
        /*0010*/ 	.short	0x0004
        /*0012*/ 	.short	0x001c
        /*0014*/ 	.byte	0x00, 0xf0, 0x11, 0x00


	//----- nvinfo : EIATTR_KPARAM_INFO
	.align		4
.L_11:
        /*0018*/ 	.byte	0x04, 0x17
        /*001a*/ 	.short	(.L_13 - .L_12)
.L_12:
        /*001c*/ 	.word	0x00000000
        /*0020*/ 	.short	0x0003
        /*0022*/ 	.short	0x0018
        /*0024*/ 	.byte	0x00, 0xf0, 0x11, 0x00


	//----- nvinfo : EIATTR_KPARAM_INFO
	.align		4
.L_13:
        /*0028*/ 	.byte	0x04, 0x17
        /*002a*/ 	.short	(.L_15 - .L_14)
.L_14:
        /*002c*/ 	.word	0x00000000
        /*0030*/ 	.short	0x0002
        /*0032*/ 	.short	0x0010
        /*0034*/ 	.byte	0x00, 0xf4, 0x21, 0x00


	//----- nvinfo : EIATTR_KPARAM_INFO
	.align		4
.L_15:
        /*0038*/ 	.byte	0x04, 0x17
        /*003a*/ 	.short	(.L_17 - .L_16)
.L_16:
        /*003c*/ 	.word	0x00000000
        /*0040*/ 	.short	0x0001
        /*0042*/ 	.short	0x0008
        /*0044*/ 	.byte	0x00, 0xf4, 0x21, 0x00


	//----- nvinfo : EIATTR_KPARAM_INFO
	.align		4
.L_17:
        /*0048*/ 	.byte	0x04, 0x17
        /*004a*/ 	.short	(.L_19 - .L_18)
.L_18:
        /*004c*/ 	.word	0x00000000
        /*0050*/ 	.short	0x0000
        /*0052*/ 	.short	0x0000
        /*0054*/ 	.byte	0x00, 0xf4, 0x21, 0x00


	//----- nvinfo : EIATTR_SPARSE_MMA_MASK
	.align		4
.L_19:
        /*0058*/ 	.byte	0x03, 0x50
        /*005a*/ 	.short	0x0000


	//----- nvinfo : EIATTR_MAXREG_COUNT
	.align		4
        /*005c*/ 	.byte	0x03, 0x1b
        /*005e*/ 	.short	0x00ff


	//----- nvinfo : EIATTR_EXIT_INSTR_OFFSETS
	.align		4
        /*0060*/ 	.byte	0x04, 0x1c
        /*0062*/ 	.short	(.L_21 - .L_20)


	//   ....[0]....
.L_20:
        /*0064*/ 	.word	0x00000300


	//   ....[1]....
        /*0068*/ 	.word	0x00000360


	//----- nvinfo : EIATTR_REQNTID
	.align		4
.L_21:
        /*006c*/ 	.byte	0x04, 0x10
        /*006e*/ 	.short	(.L_23 - .L_22)
.L_22:
        /*0070*/ 	.word	0x00000020
        /*0074*/ 	.word	0x00000001
        /*0078*/ 	.word	0x00000001


	//----- nvinfo : EIATTR_CBANK_PARAM_SIZE
	.align		4
.L_23:
        /*007c*/ 	.byte	0x03, 0x19
        /*007e*/ 	.short	0x0020


	//----- nvinfo : EIATTR_PARAM_CBANK
	.align		4
        /*0080*/ 	.byte	0x04, 0x0a
        /*0082*/ 	.short	(.L_25 - .L_24)
	.align		4
.L_24:
        /*0084*/ 	.word	index@(.nv.constant0.triton_poi_fused_clone_0)
        /*0088*/ 	.short	0x0210
        /*008a*/ 	.short	0x0020


	//----- nvinfo : EIATTR_SW_WAR
	.align		4
.L_25:
        /*008c*/ 	.byte	0x04, 0x36
        /*008e*/ 	.short	(.L_27 - .L_26)
.L_26:
        /*0090*/ 	.word	0x00000008
.L_27:


//--------------------- .nv.callgraph             --------------------------
	.section	.nv.callgraph,"",@"SHT_CUDA_CALLGRAPH"
	.align	4
	.sectionentsize	8
	.align		4
        /*0000*/ 	.word	0x00000000
	.align		4
        /*0004*/ 	.word	0xffffffff
	.align		4
        /*0008*/ 	.word	0x00000000
	.align		4
        /*000c*/ 	.word	0xfffffffe
	.align		4
        /*0010*/ 	.word	0x00000000
	.align		4
        /*0014*/ 	.word	0xfffffffd
	.align		4
        /*0018*/ 	.word	0x00000000
	.align		4
        /*001c*/ 	.word	0xfffffffc


//--------------------- .text.triton_poi_fused_clone_0 --------------------------
	.section	.text.triton_poi_fused_clone_0,"ax",@progbits
	.sectionflags	@"SHF_BARRIERS=1"
	.align	128
        .global         triton_poi_fused_clone_0
        .type           triton_poi_fused_clone_0,@function
        .size           triton_poi_fused_clone_0,(.L_x_1 - triton_poi_fused_clone_0)
        .other          triton_poi_fused_clone_0,@"STO_CUDA_ENTRY STV_DEFAULT"
triton_poi_fused_clone_0:
.text.triton_poi_fused_clone_0:
[----:B------:R-:W0:Y:S02]  /*0000*/  LDC R1, c[0x0][0x28] ;  /* 0x00000a00ff017b82 */ /* 0x000e240000000800 */
[----:B------:R-:W1:Y:S01]  /*0010*/  S2R R0, SR_CTAID.Y ;  /* 0x0000000000007919 */ /* 0x000e620000002600 */
[----:B------:R-:W2:Y:S01]  /*0020*/  LDC.64 R2, c[0x0][0x210] ;  /* 0x00008400ff027b82 */ /* 0x000ea20000000a00 */
[----:B------:R-:W-:Y:S01]  /*0030*/  ULDC.64 UR6, c[0x0][0x208] ;  /* 0x0000820000067ab9 */ /* 0x000fe20000000a00 */
[----:B------:R-:W3:Y:S01]  /*0040*/  S2R R13, SR_TID.X ;  /* 0x00000000000d7919 */ /* 0x000ee20000002100 */
[----:B------:R-:W4:Y:S01]  /*0050*/  S2R R8, SR_CTAID.X ;  /* 0x0000000000087919 */ /* 0x000f220000002500 */
[----:B-1----:R-:W-:Y:S01]  /*0060*/  IMAD.SHL.U32 R0, R0, 0x8, RZ ;  /* 0x0000000800007824 */ /* 0x002fe200078e00ff */
[----:B---3--:R-:W-:-:S04]  /*0070*/  SHF.R.U32.HI R9, RZ, 0x3, R13 ;  /* 0x00000003ff097819 */ /* 0x008fc8000001160d */
[----:B------:R-:W-:Y:S01]  /*0080*/  LOP3.LUT R6, R0, 0x7, R13, 0xf8, !PT ;  /* 0x0000000700067812 */ /* 0x000fe200078ef80d */
[----:B----4-:R-:W-:Y:S01]  /*0090*/  IMAD.SHL.U32 R8, R8, 0x4, RZ ;  /* 0x0000000408087824 */ /* 0x010fe200078e00ff */
[----:B------:R-:W-:Y:S02]  /*00a0*/  SGXT.U32 R9, R9, 0x2 ;  /* 0x000000020909781a */ /* 0x000fe40000000000 */
[----:B------:R-:W-:Y:S02]  /*00b0*/  SHF.R.S32.HI R5, RZ, 0x1f, R6 ;  /* 0x0000001fff057819 */ /* 0x000fe40000011406 */
[----:B------:R-:W-:Y:S02]  /*00c0*/  LOP3.LUT R7, R8, R9, RZ, 0xfc, !PT ;  /* 0x0000000908077212 */ /* 0x000fe400078efcff */
[----:B------:R-:W-:Y:S02]  /*00d0*/  LEA.HI R10, R5, R6, RZ, 0x2 ;  /* 0x00000006050a7211 */ /* 0x000fe400078f10ff */
[----:B------:R-:W1:Y:S01]  /*00e0*/  LDC.64 R4, c[0x0][0x218] ;  /* 0x00008600ff047b82 */ /* 0x000e620000000a00 */
[----:B------:R-:W-:-:S02]  /*00f0*/  ISETP.GE.AND P0, PT, R7, 0x4, PT ;  /* 0x000000040700780c */ /* 0x000fc40003f06270 */
[C---:B------:R-:W-:Y:S01]  /*0100*/  LOP3.LUT R11, R10.reuse, 0xfffffffc, RZ, 0xc0, !PT ;  /* 0xfffffffc0a0b7812 */ /* 0x040fe200078ec0ff */
[----:B------:R-:W-:Y:S01]  /*0110*/  IMAD.SHL.U32 R10, R10, 0x4, RZ ;  /* 0x000000040a0a7824 */ /* 0x000fe200078e00ff */
[----:B------:R-:W-:-:S03]  /*0120*/  ISETP.LT.AND P0, PT, R6, 0x10, !P0 ;  /* 0x000000100600780c */ /* 0x000fc60004701270 */
[----:B------:R-:W-:Y:S02]  /*0130*/  IMAD.IADD R12, R6, 0x1, -R11 ;  /* 0x00000001060c7824 */ /* 0x000fe400078e0a0b */
[----:B------:R-:W-:Y:S02]  /*0140*/  IMAD.MOV.U32 R6, RZ, RZ, RZ ;  /* 0x000000ffff067224 */ /* 0x000fe400078e00ff */
[----:B------:R-:W-:Y:S01]  /*0150*/  IMAD R12, R7, 0x4, R12 ;  /* 0x00000004070c7824 */ /* 0x000fe200078e020c */
[----:B------:R-:W-:-:S05]  /*0160*/  LOP3.LUT R7, R10, 0xfffffff0, RZ, 0xc0, !PT ;  /* 0xfffffff00a077812 */ /* 0x000fca00078ec0ff */
[----:B------:R-:W-:-:S04]  /*0170*/  IMAD.IADD R7, R12, 0x1, R7 ;  /* 0x000000010c077824 */ /* 0x000fc800078e0207 */
[----:B--2---:R-:W-:Y:S01]  /*0180*/  IMAD.WIDE R2, R7, 0x4, R2 ;  /* 0x0000000407027825 */ /* 0x004fe200078e0202 */
[----:B-1----:R-:W2:Y:S04]  /*0190*/  LDG.E R5, desc[UR6][R4.64] ;  /* 0x0000000604057981 */ /* 0x002ea8000c1e1900 */
[----:B------:R1:W2:Y:S01]  /*01a0*/  @P0 LDG.E.EL R6, desc[UR6][R2.64] ;  /* 0x0000000602060981 */ /* 0x0002a2000c2e1900 */
[----:B------:R-:W3:Y:S01]  /*01b0*/  S2UR UR5, SR_CgaCtaId ;  /* 0x00000000000579c3 */ /* 0x000ee20000008800 */
[----:B------:R-:W-:Y:S01]  /*01c0*/  IMAD.SHL.U32 R7, R13, 0x4, RZ ;  /* 0x000000040d077824 */ /* 0x000fe200078e00ff */
[----:B------:R-:W-:Y:S01]  /*01d0*/  UMOV UR4, 0x400 ;  /* 0x0000040000047882 */ /* 0x000fe20000000000 */
[----:B------:R-:W-:Y:S02]  /*01e0*/  SHF.R.U32.HI R11, RZ, 0x2, R13 ;  /* 0x00000002ff0b7819 */ /* 0x000fe4000001160d */
[----:B------:R-:W-:-:S02]  /*01f0*/  LOP3.LUT R8, R8, 0x3, R13, 0xf8, !PT ;  /* 0x0000000308087812 */ /* 0x000fc400078ef80d */
[----:B------:R-:W-:Y:S02]  /*0200*/  LOP3.LUT R10, R7, 0x1c, RZ, 0xc0, !PT ;  /* 0x0000001c070a7812 */ /* 0x000fe400078ec0ff */
[----:B------:R-:W-:Y:S02]  /*0210*/  SGXT.U32 R7, R11, 0x3 ;  /* 0x000000030b07781a */ /* 0x000fe40000000000 */
[----:B------:R-:W-:Y:S02]  /*0220*/  LOP3.LUT R9, R10, R9, RZ, 0xfc, !PT ;  /* 0x000000090a097212 */ /* 0x000fe400078efcff */
[----:B------:R-:W-:Y:S02]  /*0230*/  LOP3.LUT R7, R0, R7, RZ, 0xfc, !PT ;  /* 0x0000000700077212 */ /* 0x000fe400078efcff */
[----:B------:R-:W-:Y:S02]  /*0240*/  ISETP.GE.AND P0, PT, R8, 0x4, PT ;  /* 0x000000040800780c */ /* 0x000fe40003f06270 */
[----:B-1----:R-:W-:-:S02]  /*0250*/  LOP3.LUT R2, R13, 0x1c, RZ, 0xc0, !PT ;  /* 0x0000001c0d027812 */ /* 0x002fc400078ec0ff */
[----:B------:R-:W-:Y:S02]  /*0260*/  ISETP.LT.AND P0, PT, R7, 0x10, !P0 ;  /* 0x000000100700780c */ /* 0x000fe40004701270 */
[----:B------:R-:W-:Y:S01]  /*0270*/  LOP3.LUT R0, R13, 0x1f, RZ, 0xc0, !PT ;  /* 0x0000001f0d007812 */ /* 0x000fe200078ec0ff */
[----:B---3--:R-:W-:-:S06]  /*0280*/  UPRMT UR4, UR5, 0x654, UR4 ;  /* 0x0000065405047896 */ /* 0x008fcc0008000004 */
[----:B------:R-:W-:Y:S02]  /*0290*/  VIADD R10, R10, UR4 ;  /* 0x000000040a0a7c36 */ /* 0x000fe40008000000 */
[----:B------:R-:W-:Y:S02]  /*02a0*/  VIADD R3, R2, UR4 ;  /* 0x0000000402037c36 */ /* 0x000fe40008000000 */
[----:B------:R-:W-:Y:S02]  /*02b0*/  IMAD R10, R9, 0x4, R10 ;  /* 0x00000004090a7824 */ /* 0x000fe400078e020a */
[----:B------:R-:W-:Y:S02]  /*02c0*/  IMAD R0, R0, 0x4, R3 ;  /* 0x0000000400007824 */ /* 0x000fe400078e0203 */
[----:B--2---:R-:W-:-:S05]  /*02d0*/  FADD R5, R5, R6 ;  /* 0x0000000605057221 */ /* 0x004fca0000000000 */
[----:B------:R1:W-:Y:S01]  /*02e0*/  STS [R10], R5 ;  /* 0x000000050a007388 */ /* 0x0003e20000000800 */
[----:B------:R-:W-:Y:S06]  /*02f0*/  BAR.SYNC.DEFER_BLOCKING 0x0 ;  /* 0x0000000000007b1d */ /* 0x000fec0000010000 */
[----:B-1----:R-:W-:Y:S05]  /*0300*/  @!P0 EXIT ;  /* 0x000000000000894d */ /* 0x002fea0003800000 */
[----:B------:R-:W0:Y:S01]  /*0310*/  LDS R5, [R0] ;  /* 0x0000000000057984 */ /* 0x000e220000000800 */
[----:B------:R-:W1:Y:S01]  /*0320*/  LDC.64 R2, c[0x0][0x220] ;  /* 0x00008800ff027b82 */ /* 0x000e620000000a00 */
[----:B------:R-:W-:-:S04]  /*0330*/  IMAD R7, R7, 0x4, R8 ;  /* 0x0000000407077824 */ /* 0x000fc800078e0208 */
[----:B-1----:R-:W-:-:S05]  /*0340*/  IMAD.WIDE R2, R7, 0x4, R2 ;  /* 0x0000000407027825 */ /* 0x002fca00078e0202 */
[----:B0-----:R-:W-:Y:S01]  /*0350*/  STG.E desc[UR6][R2.64], R5 ;  /* 0x0000000502007986 */ /* 0x001fe2000c101906 */
[----:B------:R-:W-:Y:S05]  /*0360*/  EXIT ;  /* 0x000000000000794d */ /* 0x000fea0003800000 */
.L_x_0:
[----:B------:R-:W-:-:S00]  /*0370*/  BRA `(.L_x_0) ;  /* 0xfffffffc00fc7947 */ /* 0x000fc0000383ffff */
[----:B------:R-:W-:-:S00]  /*0380*/  NOP ;  /* 0x0000000000007918 */ /* 0x000fc00000000000 */
[----:B------:R-:W-:-:S00]  /*0390*/  NOP ;  /* 0x0000000000007918 */ /* 0x000fc00000000000 */
[----:B------:R-:W-:-:S00]  /*03a0*/  NOP ;  /* 0x0000000000007918 */ /* 0x000fc00000000000 */
[----:B------:R-:W-:-:S00]  /*03b0*/  NOP ;  /* 0x0000000000007918 */ /* 0x000fc00000000000 */
[----:B------:R-:W-:-:S00]  /*03c0*/  NOP ;  /* 0x0000000000007918 */ /* 0x000fc00000000000 */
[----:B------:R-:W-:-:S00]  /*03d0*/  NOP ;  /* 0x0000000000007918 */ /* 0x000fc00000000000 */
[----:B------:R-:W-:-:S00]  /*03e0*/  NOP ;  /* 0x0000000000007918 */ /* 0x000fc00000000000 */
[----:B------:R-:W-:-:S00]  /*03f0*/  NOP ;  /* 0x0000000000007918 */ /* 0x000fc00000000000 */
.L_x_1:


//--------------------- .nv.shared.triton_poi_fused_clone_0 --------------------------
	.section	.nv.shared.triton_poi_fused_clone_0,"aw",@nobits
	.sectionflags	@""
	.align	16
	.zero		1024


//--------------------- .nv.constant0.triton_poi_fused_clone_0 --------------------------
	.section	.nv.constant0.triton_poi_fused_clone_0,"a",@progbits
	.sectionflags	@""
	.align	4
.nv.constant0.triton_poi_fused_clone_0:
	.zero		560
